//
// Generated by NVIDIA NVVM Compiler
//
// Compiler Build ID: CL-36424714
// Cuda compilation tools, release 13.0, V13.0.88
// Based on NVVM 20.0.0
//

.version 9.0
.target sm_100
.address_size 64

	// .globl	_Z16blank_warmingGPUv

.visible .entry _Z16blank_warmingGPUv()
{


	ret;

}


// ===== COMPILED SASS (sm_100) =====

	.target	sm_100

	.elftype	@"ET_EXEC"


//--------------------- .note.nv.tkinfo           --------------------------
	.section	.note.nv.tkinfo,"",@"SHT_NOTE"
	.sectionflags	@"SHF_NOTE_NV_TKINFO"
	.tkinfo
        /*0018*/ 	.word	0x00000002
        /*0030*/ 	.string	""
        /*0030*/ 	.string	"ptxas"
        /*0030*/ 	.string	"Cuda compilation tools, release 13.0, V13.0.88"
        /*0030*/ 	.string	"Build cuda_13.0.r13.0/compiler.36424714_0"
        /*0030*/ 	.string	"-arch sm_100 -m 64 "



//--------------------- .note.nv.cuinfo           --------------------------
	.section	.note.nv.cuinfo,"",@"SHT_NOTE"
	.sectionflags	@"SHF_NOTE_NV_CUINFO"
        /*0018*/ 	.short	0x0002
        /*001a*/ 	.short	0x0064
        /*001c*/ 	.short	0x0082
	.zero		2


//--------------------- .nv.info                  --------------------------
	.section	.nv.info,"",@"SHT_CUDA_INFO"
	.align	4


	//----- nvinfo : EIATTR_REGCOUNT
	.align		4
        /*0000*/ 	.byte	0x04, 0x2f
        /*0002*/ 	.short	(.L_1 - .L_0)
	.align		4
.L_0:
        /*0004*/ 	.word	index@(_Z16blank_warmingGPUv)
        /*0008*/ 	.word	0x00000004


	//----- nvinfo : EIATTR_FRAME_SIZE
	.align		4
.L_1:
        /*000c*/ 	.byte	0x04, 0x11
        /*000e*/ 	.short	(.L_3 - .L_2)
	.align		4
.L_2:
        /*0010*/ 	.word	index@(_Z16blank_warmingGPUv)
        /*0014*/ 	.word	0x00000000


	//----- nvinfo : EIATTR_MIN_STACK_SIZE
	.align		4
.L_3:
        /*0018*/ 	.byte	0x04, 0x12
        /*001a*/ 	.short	(.L_5 - .L_4)
	.align		4
.L_4:
        /*001c*/ 	.word	index@(_Z16blank_warmingGPUv)
        /*0020*/ 	.word	0x00000000
.L_5:


//--------------------- .nv.compat                --------------------------
	.section	.nv.compat,"",@"SHT_CUDA_COMPAT_INFO"
	.align	4
        /*0000*/ 	.byte	0x02, 0x09, 0x00, 0x00, 0x02, 0x02, 0x01, 0x00, 0x02, 0x05, 0x05, 0x00, 0x03, 0x07, 0x01, 0x01
        /*0010*/ 	.byte	0x02, 0x03, 0x00, 0x00, 0x02, 0x06, 0x01, 0x00, 0x04, 0x0b, 0x08, 0x00, 0x09, 0x00, 0x00, 0x00
        /*0020*/ 	.byte	0x00, 0x00, 0x00, 0x00


//--------------------- .nv.info._Z16blank_warmingGPUv --------------------------
	.section	.nv.info._Z16blank_warmingGPUv,"",@"SHT_CUDA_INFO"
	.sectionflags	@""
	.align	4


	//----- nvinfo : EIATTR_CUDA_API_VERSION
	.align		4
        /*0000*/ 	.byte	0x04, 0x37
        /*0002*/ 	.short	(.L_7 - .L_6)
.L_6:
        /*0004*/ 	.word	0x00000082


	//----- nvinfo : EIATTR_SPARSE_MMA_MASK
	.align		4
.L_7:
        /*0008*/ 	.byte	0x03, 0x50
        /*000a*/ 	.short	0x0000


	//----- nvinfo : EIATTR_MAXREG_COUNT
	.align		4
        /*000c*/ 	.byte	0x03, 0x1b
        /*000e*/ 	.short	0x00ff


	//----- nvinfo : EIATTR_MERCURY_ISA_VERSION
	.align		4
        /*0010*/ 	.byte	0x03, 0x5f
        /*0012*/ 	.short	0x0101


	//----- nvinfo : EIATTR_VRC_CTA_INIT_COUNT
	.align		4
        /*0014*/ 	.byte	0x02, 0x4a
	.zero		1
	.zero		1


	//----- nvinfo : EIATTR_EXIT_INSTR_OFFSETS
	.align		4
        /*0018*/ 	.byte	0x04, 0x1c
        /*001a*/ 	.short	(.L_9 - .L_8)


	//   ....[0]....
.L_8:
        /*001c*/ 	.word	0x00000010


	//----- nvinfo : EIATTR_SW_WAR
	.align		4
.L_9:
        /*0020*/ 	.byte	0x04, 0x36
        /*0022*/ 	.short	(.L_11 - .L_10)
.L_10:
        /*0024*/ 	.word	0x00000008
.L_11:


//--------------------- .nv.callgraph             --------------------------
	.section	.nv.callgraph,"",@"SHT_CUDA_CALLGRAPH"
	.align	4
	.sectionentsize	8
	.align		4
        /*0000*/ 	.word	0x00000000
	.align		4
        /*0004*/ 	.word	0xffffffff
	.align		4
        /*0008*/ 	.word	0x00000000
	.align		4
        /*000c*/ 	.word	0xfffffffe
	.align		4
        /*0010*/ 	.word	0x00000000
	.align		4
        /*0014*/ 	.word	0xfffffffd
	.align		4
        /*0018*/ 	.word	0x00000000
	.align		4
        /*001c*/ 	.word	0xfffffffc


//--------------------- .text._Z16blank_warmingGPUv --------------------------
	.section	.text._Z16blank_warmingGPUv,"ax",@progbits
	.align	128
        .global         _Z16blank_warmingGPUv
        .type           _Z16blank_warmingGPUv,@function
        .size           _Z16blank_warmingGPUv,(.L_x_1 - _Z16blank_warmingGPUv)
        .other          _Z16blank_warmingGPUv,@"STO_CUDA_ENTRY STV_DEFAULT"
_Z16blank_warmingGPUv:
.text._Z16blank_warmingGPUv:
[----:B------:R-:W-:Y:S01]  /*0000*/  LDC R1, c[0x0][0x37c] ;  /* 0x0000df00ff017b82 */ /* 0x000fe20000000800 */
[----:B------:R-:W-:Y:S05]  /*0010*/  EXIT ;  /* 0x000000000000794d */ /* 0x000fea0003800000 */
.L_x_0:
[----:B------:R-:W-:-:S00]  /*0020*/  BRA `(.L_x_0) ;  /* 0xfffffffc00fc7947 */ /* 0x000fc0000383ffff */
[----:B------:R-:W-:-:S00]  /*0030*/  NOP ;  /* 0x0000000000007918 */ /* 0x000fc00000000000 */
        /* <DEDUP_REMOVED lines=12> */
.L_x_1:


//--------------------- .nv.shared.reserved.0     --------------------------
	.section	.nv.shared.reserved.0,"aw",@nobits
	.weak		__nv_reservedSMEM_offset_0_alias
	.size		__nv_reservedSMEM_offset_0_alias, 0, 64
	.other		__nv_reservedSMEM_offset_0_alias,@"STO_CUDA_RESERVED_SHARED STV_DEFAULT"
__nv_reservedSMEM_offset_0_alias:
	.zero		0
	.zero		64


//--------------------- .nv.constant0._Z16blank_warmingGPUv --------------------------
	.section	.nv.constant0._Z16blank_warmingGPUv,"a",@progbits
	.sectionflags	@""
	.align	4
.nv.constant0._Z16blank_warmingGPUv:
	.zero		896


//--------------------- SYMBOLS --------------------------

	.type		.nv.reservedSmem.offset0,@object
	.size		.nv.reservedSmem.offset0,0x4
